//
// Generated by NVIDIA NVVM Compiler
//
// Compiler Build ID: CL-36424714
// Cuda compilation tools, release 13.0, V13.0.88
// Based on NVVM 20.0.0
//

.version 9.0
.target sm_100
.address_size 64

	// .globl	_Z15MatrixMulKernelPiS_S_iii

.visible .entry _Z15MatrixMulKernelPiS_S_iii(
	.param .u64 .ptr .align 1 _Z15MatrixMulKernelPiS_S_iii_param_0,
	.param .u64 .ptr .align 1 _Z15MatrixMulKernelPiS_S_iii_param_1,
	.param .u64 .ptr .align 1 _Z15MatrixMulKernelPiS_S_iii_param_2,
	.param .u32 _Z15MatrixMulKernelPiS_S_iii_param_3,
	.param .u32 _Z15MatrixMulKernelPiS_S_iii_param_4,
	.param .u32 _Z15MatrixMulKernelPiS_S_iii_param_5
)
{
	.reg .pred 	%p<12>;
	.reg .b32 	%r<143>;
	.reg .b64 	%rd<54>;

	ld.param.u64 	%rd7, [_Z15MatrixMulKernelPiS_S_iii_param_0];
	ld.param.u64 	%rd8, [_Z15MatrixMulKernelPiS_S_iii_param_1];
	ld.param.u64 	%rd6, [_Z15MatrixMulKernelPiS_S_iii_param_2];
	ld.param.u32 	%r55, [_Z15MatrixMulKernelPiS_S_iii_param_3];
	ld.param.u32 	%r57, [_Z15MatrixMulKernelPiS_S_iii_param_5];
	cvta.to.global.u64 	%rd1, %rd8;
	cvta.to.global.u64 	%rd2, %rd7;
	mov.u32 	%r1, %ctaid.y;
	mov.u32 	%r2, %ntid.y;
	mul.lo.s32 	%r3, %r1, %r2;
	mov.u32 	%r4, %tid.y;
	add.s32 	%r5, %r3, %r4;
	mov.u32 	%r58, %ctaid.x;
	mov.u32 	%r59, %ntid.x;
	mov.u32 	%r60, %tid.x;
	mad.lo.s32 	%r6, %r58, %r59, %r60;
	max.s32 	%r61, %r5, %r6;
	setp.ge.s32 	%p1, %r61, %r57;
	setp.lt.s32 	%p2, %r55, 1;
	mov.b32 	%r142, 0;
	or.pred  	%p3, %p1, %p2;
	@%p3 bra 	$L__BB0_12;
	mul.lo.s32 	%r7, %r55, %r6;
	and.b32  	%r8, %r55, 7;
	setp.lt.u32 	%p4, %r55, 8;
	mov.b32 	%r137, 0;
	mov.u32 	%r142, %r137;
	@%p4 bra 	$L__BB0_4;
	and.b32  	%r137, %r55, 2147483640;
	neg.s32 	%r131, %r137;
	add.s32 	%r65, %r4, %r55;
	add.s32 	%r130, %r65, %r3;
	shl.b32 	%r12, %r55, 3;
	shl.b32 	%r66, %r55, 1;
	add.s32 	%r129, %r5, %r66;
	mad.lo.s32 	%r128, %r55, 3, %r5;
	shl.b32 	%r67, %r55, 2;
	add.s32 	%r127, %r5, %r67;
	mad.lo.s32 	%r126, %r55, 5, %r5;
	mad.lo.s32 	%r125, %r55, 6, %r5;
	mad.lo.s32 	%r124, %r55, 7, %r5;
	mul.wide.u32 	%rd9, %r2, %r1;
	cvt.u64.u32 	%rd10, %r4;
	add.s64 	%rd11, %rd9, %rd10;
	shl.b64 	%rd12, %rd11, 2;
	add.s64 	%rd53, %rd1, %rd12;
	mov.b32 	%r142, 0;
	mul.wide.u32 	%rd29, %r12, 4;
	mov.u32 	%r123, %r7;
$L__BB0_3:
	.pragma "nounroll";
	mul.wide.s32 	%rd13, %r123, 4;
	add.s64 	%rd14, %rd2, %rd13;
	ld.global.u32 	%r68, [%rd14];
	ld.global.u32 	%r69, [%rd53];
	mad.lo.s32 	%r70, %r69, %r68, %r142;
	ld.global.u32 	%r71, [%rd14+4];
	mul.wide.u32 	%rd15, %r130, 4;
	add.s64 	%rd16, %rd1, %rd15;
	ld.global.u32 	%r72, [%rd16];
	mad.lo.s32 	%r73, %r72, %r71, %r70;
	ld.global.u32 	%r74, [%rd14+8];
	mul.wide.u32 	%rd17, %r129, 4;
	add.s64 	%rd18, %rd1, %rd17;
	ld.global.u32 	%r75, [%rd18];
	mad.lo.s32 	%r76, %r75, %r74, %r73;
	ld.global.u32 	%r77, [%rd14+12];
	mul.wide.u32 	%rd19, %r128, 4;
	add.s64 	%rd20, %rd1, %rd19;
	ld.global.u32 	%r78, [%rd20];
	mad.lo.s32 	%r79, %r78, %r77, %r76;
	ld.global.u32 	%r80, [%rd14+16];
	mul.wide.u32 	%rd21, %r127, 4;
	add.s64 	%rd22, %rd1, %rd21;
	ld.global.u32 	%r81, [%rd22];
	mad.lo.s32 	%r82, %r81, %r80, %r79;
	ld.global.u32 	%r83, [%rd14+20];
	mul.wide.u32 	%rd23, %r126, 4;
	add.s64 	%rd24, %rd1, %rd23;
	ld.global.u32 	%r84, [%rd24];
	mad.lo.s32 	%r85, %r84, %r83, %r82;
	ld.global.u32 	%r86, [%rd14+24];
	mul.wide.u32 	%rd25, %r125, 4;
	add.s64 	%rd26, %rd1, %rd25;
	ld.global.u32 	%r87, [%rd26];
	mad.lo.s32 	%r88, %r87, %r86, %r85;
	ld.global.u32 	%r89, [%rd14+28];
	mul.wide.u32 	%rd27, %r124, 4;
	add.s64 	%rd28, %rd1, %rd27;
	ld.global.u32 	%r90, [%rd28];
	mad.lo.s32 	%r142, %r90, %r89, %r88;
	add.s32 	%r131, %r131, 8;
	add.s32 	%r130, %r130, %r12;
	add.s32 	%r129, %r129, %r12;
	add.s32 	%r128, %r128, %r12;
	add.s32 	%r127, %r127, %r12;
	add.s32 	%r126, %r126, %r12;
	add.s32 	%r125, %r125, %r12;
	add.s32 	%r124, %r124, %r12;
	add.s64 	%rd53, %rd53, %rd29;
	add.s32 	%r123, %r123, 8;
	setp.ne.s32 	%p5, %r131, 0;
	@%p5 bra 	$L__BB0_3;
$L__BB0_4:
	setp.eq.s32 	%p6, %r8, 0;
	@%p6 bra 	$L__BB0_12;
	and.b32  	%r42, %r55, 3;
	setp.lt.u32 	%p7, %r8, 4;
	@%p7 bra 	$L__BB0_7;
	add.s32 	%r92, %r137, %r7;
	mul.wide.s32 	%rd30, %r92, 4;
	add.s64 	%rd31, %rd2, %rd30;
	ld.global.u32 	%r93, [%rd31];
	mad.lo.s32 	%r94, %r137, %r55, %r5;
	mul.wide.u32 	%rd32, %r94, 4;
	add.s64 	%rd33, %rd1, %rd32;
	ld.global.u32 	%r95, [%rd33];
	mad.lo.s32 	%r96, %r95, %r93, %r142;
	ld.global.u32 	%r97, [%rd31+4];
	add.s32 	%r98, %r94, %r55;
	mul.wide.u32 	%rd34, %r98, 4;
	add.s64 	%rd35, %rd1, %rd34;
	ld.global.u32 	%r99, [%rd35];
	mad.lo.s32 	%r100, %r99, %r97, %r96;
	ld.global.u32 	%r101, [%rd31+8];
	add.s32 	%r102, %r98, %r55;
	mul.wide.u32 	%rd36, %r102, 4;
	add.s64 	%rd37, %rd1, %rd36;
	ld.global.u32 	%r103, [%rd37];
	mad.lo.s32 	%r104, %r103, %r101, %r100;
	ld.global.u32 	%r105, [%rd31+12];
	add.s32 	%r106, %r102, %r55;
	mul.wide.u32 	%rd38, %r106, 4;
	add.s64 	%rd39, %rd1, %rd38;
	ld.global.u32 	%r107, [%rd39];
	mad.lo.s32 	%r142, %r107, %r105, %r104;
	add.s32 	%r137, %r137, 4;
$L__BB0_7:
	setp.eq.s32 	%p8, %r42, 0;
	@%p8 bra 	$L__BB0_12;
	setp.eq.s32 	%p9, %r42, 1;
	@%p9 bra 	$L__BB0_10;
	add.s32 	%r109, %r137, %r7;
	mul.wide.s32 	%rd40, %r109, 4;
	add.s64 	%rd41, %rd2, %rd40;
	ld.global.u32 	%r110, [%rd41];
	mad.lo.s32 	%r111, %r137, %r55, %r5;
	mul.wide.u32 	%rd42, %r111, 4;
	add.s64 	%rd43, %rd1, %rd42;
	ld.global.u32 	%r112, [%rd43];
	mad.lo.s32 	%r113, %r112, %r110, %r142;
	ld.global.u32 	%r114, [%rd41+4];
	add.s32 	%r115, %r111, %r55;
	mul.wide.u32 	%rd44, %r115, 4;
	add.s64 	%rd45, %rd1, %rd44;
	ld.global.u32 	%r116, [%rd45];
	mad.lo.s32 	%r142, %r116, %r114, %r113;
	add.s32 	%r137, %r137, 2;
$L__BB0_10:
	and.b32  	%r117, %r55, 1;
	setp.eq.b32 	%p10, %r117, 1;
	not.pred 	%p11, %p10;
	@%p11 bra 	$L__BB0_12;
	add.s32 	%r118, %r137, %r7;
	mul.wide.s32 	%rd46, %r118, 4;
	add.s64 	%rd47, %rd2, %rd46;
	ld.global.u32 	%r119, [%rd47];
	mad.lo.s32 	%r120, %r137, %r55, %r5;
	mul.wide.u32 	%rd48, %r120, 4;
	add.s64 	%rd49, %rd1, %rd48;
	ld.global.u32 	%r121, [%rd49];
	mad.lo.s32 	%r142, %r121, %r119, %r142;
$L__BB0_12:
	cvta.to.global.u64 	%rd50, %rd6;
	mad.lo.s32 	%r122, %r55, %r5, %r6;
	mul.wide.s32 	%rd51, %r122, 4;
	add.s64 	%rd52, %rd50, %rd51;
	st.global.u32 	[%rd52], %r142;
	ret;

}


// ===== COMPILED SASS (sm_100) =====

	.target	sm_100

	.elftype	@"ET_EXEC"


//--------------------- .note.nv.tkinfo           --------------------------
	.section	.note.nv.tkinfo,"",@"SHT_NOTE"
	.sectionflags	@"SHF_NOTE_NV_TKINFO"
	.tkinfo
        /*0018*/ 	.word	0x00000002
        /*0030*/ 	.string	""
        /*0030*/ 	.string	"ptxas"
        /*0030*/ 	.string	"Cuda compilation tools, release 13.0, V13.0.88"
        /*0030*/ 	.string	"Build cuda_13.0.r13.0/compiler.36424714_0"
        /*0030*/ 	.string	"-arch sm_100 -m 64 "



//--------------------- .note.nv.cuinfo           --------------------------
	.section	.note.nv.cuinfo,"",@"SHT_NOTE"
	.sectionflags	@"SHF_NOTE_NV_CUINFO"
        /*0018*/ 	.short	0x0002
        /*001a*/ 	.short	0x0064
        /*001c*/ 	.short	0x0082
	.zero		2


//--------------------- .nv.info                  --------------------------
	.section	.nv.info,"",@"SHT_CUDA_INFO"
	.align	4


	//----- nvinfo : EIATTR_REGCOUNT
	.align		4
        /*0000*/ 	.byte	0x04, 0x2f
        /*0002*/ 	.short	(.L_1 - .L_0)
	.align		4
.L_0:
        /*0004*/ 	.word	index@(_Z15MatrixMulKernelPiS_S_iii)
        /*0008*/ 	.word	0x00000020


	//----- nvinfo : EIATTR_FRAME_SIZE
	.align		4
.L_1:
        /*000c*/ 	.byte	0x04, 0x11
        /*000e*/ 	.short	(.L_3 - .L_2)
	.align		4
.L_2:
        /*0010*/ 	.word	index@(_Z15MatrixMulKernelPiS_S_iii)
        /*0014*/ 	.word	0x00000000


	//----- nvinfo : EIATTR_MIN_STACK_SIZE
	.align		4
.L_3:
        /*0018*/ 	.byte	0x04, 0x12
        /*001a*/ 	.short	(.L_5 - .L_4)
	.align		4
.L_4:
        /*001c*/ 	.word	index@(_Z15MatrixMulKernelPiS_S_iii)
        /*0020*/ 	.word	0x00000000
.L_5:


//--------------------- .nv.compat                --------------------------
	.section	.nv.compat,"",@"SHT_CUDA_COMPAT_INFO"
	.align	4
        /*0000*/ 	.byte	0x02, 0x09, 0x00, 0x00, 0x02, 0x02, 0x01, 0x00, 0x02, 0x05, 0x05, 0x00, 0x03, 0x07, 0x01, 0x01
        /*0010*/ 	.byte	0x02, 0x03, 0x00, 0x00, 0x02, 0x06, 0x01, 0x00, 0x04, 0x0b, 0x08, 0x00, 0x09, 0x00, 0x00, 0x00
        /*0020*/ 	.byte	0x00, 0x00, 0x00, 0x00


//--------------------- .nv.info._Z15MatrixMulKernelPiS_S_iii --------------------------
	.section	.nv.info._Z15MatrixMulKernelPiS_S_iii,"",@"SHT_CUDA_INFO"
	.sectionflags	@""
	.align	4


	//----- nvinfo : EIATTR_CUDA_API_VERSION
	.align		4
        /*0000*/ 	.byte	0x04, 0x37
        /*0002*/ 	.short	(.L_7 - .L_6)
.L_6:
        /*0004*/ 	.word	0x00000082


	//----- nvinfo : EIATTR_KPARAM_INFO
	.align		4
.L_7:
        /*0008*/ 	.byte	0x04, 0x17
        /*000a*/ 	.short	(.L_9 - .L_8)
.L_8:
        /*000c*/ 	.word	0x00000000
        /*0010*/ 	.short	0x0005
        /*0012*/ 	.short	0x0020
        /*0014*/ 	.byte	0x00, 0xf0, 0x11, 0x00


	//----- nvinfo : EIATTR_KPARAM_INFO
	.align		4
.L_9:
        /*0018*/ 	.byte	0x04, 0x17
        /*001a*/ 	.short	(.L_11 - .L_10)
.L_10:
        /*001c*/ 	.word	0x00000000
        /*0020*/ 	.short	0x0004
        /*0022*/ 	.short	0x001c
        /*0024*/ 	.byte	0x00, 0xf0, 0x11, 0x00


	//----- nvinfo : EIATTR_KPARAM_INFO
	.align		4
.L_11:
        /*0028*/ 	.byte	0x04, 0x17
        /*002a*/ 	.short	(.L_13 - .L_12)
.L_12:
        /*002c*/ 	.word	0x00000000
        /*0030*/ 	.short	0x0003
        /*0032*/ 	.short	0x0018
        /*0034*/ 	.byte	0x00, 0xf0, 0x11, 0x00


	//----- nvinfo : EIATTR_KPARAM_INFO
	.align		4
.L_13:
        /*0038*/ 	.byte	0x04, 0x17
        /*003a*/ 	.short	(.L_15 - .L_14)
.L_14:
        /*003c*/ 	.word	0x00000000
        /*0040*/ 	.short	0x0002
        /*0042*/ 	.short	0x0010
        /*0044*/ 	.byte	0x00, 0xf5, 0x21, 0x00


	//----- nvinfo : EIATTR_KPARAM_INFO
	.align		4
.L_15:
        /*0048*/ 	.byte	0x04, 0x17
        /*004a*/ 	.short	(.L_17 - .L_16)
.L_16:
        /*004c*/ 	.word	0x00000000
        /*0050*/ 	.short	0x0001
        /*0052*/ 	.short	0x0008
        /*0054*/ 	.byte	0x00, 0xf5, 0x21, 0x00


	//----- nvinfo : EIATTR_KPARAM_INFO
	.align		4
.L_17:
        /*0058*/ 	.byte	0x04, 0x17
        /*005a*/ 	.short	(.L_19 - .L_18)
.L_18:
        /*005c*/ 	.word	0x00000000
        /*0060*/ 	.short	0x0000
        /*0062*/ 	.short	0x0000
        /*0064*/ 	.byte	0x00, 0xf5, 0x21, 0x00


	//----- nvinfo : EIATTR_SPARSE_MMA_MASK
	.align		4
.L_19:
        /*0068*/ 	.byte	0x03, 0x50
        /*006a*/ 	.short	0x0000


	//----- nvinfo : EIATTR_MAXREG_COUNT
	.align		4
        /*006c*/ 	.byte	0x03, 0x1b
        /*006e*/ 	.short	0x00ff


	//----- nvinfo : EIATTR_MERCURY_ISA_VERSION
	.align		4
        /*0070*/ 	.byte	0x03, 0x5f
        /*0072*/ 	.short	0x0101


	//----- nvinfo : EIATTR_VRC_CTA_INIT_COUNT
	.align		4
        /*0074*/ 	.byte	0x02, 0x4a
	.zero		1
	.zero		1


	//----- nvinfo : EIATTR_EXIT_INSTR_OFFSETS
	.align		4
        /*0078*/ 	.byte	0x04, 0x1c
        /*007a*/ 	.short	(.L_21 - .L_20)


	//   ....[0]....
.L_20:
        /*007c*/ 	.word	0x00000980


	//----- nvinfo : EIATTR_CRS_STACK_SIZE
	.align		4
.L_21:
        /*0080*/ 	.byte	0x04, 0x1e
        /*0082*/ 	.short	(.L_23 - .L_22)
.L_22:
        /*0084*/ 	.word	0x00000000


	//----- nvinfo : EIATTR_CBANK_PARAM_SIZE
	.align		4
.L_23:
        /*0088*/ 	.byte	0x03, 0x19
        /*008a*/ 	.short	0x0024


	//----- nvinfo : EIATTR_PARAM_CBANK
	.align		4
        /*008c*/ 	.byte	0x04, 0x0a
        /*008e*/ 	.short	(.L_25 - .L_24)
	.align		4
.L_24:
        /*0090*/ 	.word	index@(.nv.constant0._Z15MatrixMulKernelPiS_S_iii)
        /*0094*/ 	.short	0x0380
        /*0096*/ 	.short	0x0024


	//----- nvinfo : EIATTR_SW_WAR
	.align		4
.L_25:
        /*0098*/ 	.byte	0x04, 0x36
        /*009a*/ 	.short	(.L_27 - .L_26)
.L_26:
        /*009c*/ 	.word	0x00000008
.L_27:


//--------------------- .nv.callgraph             --------------------------
	.section	.nv.callgraph,"",@"SHT_CUDA_CALLGRAPH"
	.align	4
	.sectionentsize	8
	.align		4
        /*0000*/ 	.word	0x00000000
	.align		4
        /*0004*/ 	.word	0xffffffff
	.align		4
        /*0008*/ 	.word	0x00000000
	.align		4
        /*000c*/ 	.word	0xfffffffe
	.align		4
        /*0010*/ 	.word	0x00000000
	.align		4
        /*0014*/ 	.word	0xfffffffd
	.align		4
        /*0018*/ 	.word	0x00000000
	.align		4
        /*001c*/ 	.word	0xfffffffc


//--------------------- .text._Z15MatrixMulKernelPiS_S_iii --------------------------
	.section	.text._Z15MatrixMulKernelPiS_S_iii,"ax",@progbits
	.align	128
        .global         _Z15MatrixMulKernelPiS_S_iii
        .type           _Z15MatrixMulKernelPiS_S_iii,@function
        .size           _Z15MatrixMulKernelPiS_S_iii,(.L_x_6 - _Z15MatrixMulKernelPiS_S_iii)
        .other          _Z15MatrixMulKernelPiS_S_iii,@"STO_CUDA_ENTRY STV_DEFAULT"
_Z15MatrixMulKernelPiS_S_iii:
.text._Z15MatrixMulKernelPiS_S_iii:
[----:B------:R-:W-:Y:S01]  /*0000*/  LDC R1, c[0x0][0x37c] ;  /* 0x0000df00ff017b82 */ /* 0x000fe20000000800 */
[----:B------:R-:W0:Y:S07]  /*0010*/  S2R R2, SR_TID.X ;  /* 0x0000000000027919 */ /* 0x000e2e0000002100 */
[----:B------:R-:W1:Y:S01]  /*0020*/  S2UR UR6, SR_CTAID.Y ;  /* 0x00000000000679c3 */ /* 0x000e620000002600 */
[----:B------:R-:W2:Y:S01]  /*0030*/  LDCU UR7, c[0x0][0x3a0] ;  /* 0x00007400ff0777ac */ /* 0x000ea20008000800 */
[----:B------:R-:W-:Y:S01]  /*0040*/  BSSY.RECONVERGENT B0, `(.L_x_0) ;  /* 0x000008f000007945 */ /* 0x000fe20003800200 */
[----:B------:R-:W3:Y:S01]  /*0050*/  S2R R28, SR_TID.Y ;  /* 0x00000000001c7919 */ /* 0x000ee20000002200 */
[----:B------:R-:W-:-:S04]  /*0060*/  HFMA2 R18, -RZ, RZ, 0, 0 ;  /* 0x00000000ff127431 */ /* 0x000fc800000001ff */
[----:B------:R-:W1:Y:S08]  /*0070*/  LDC R9, c[0x0][0x364] ;  /* 0x0000d900ff097b82 */ /* 0x000e700000000800 */
[----:B------:R-:W0:Y:S08]  /*0080*/  S2UR UR4, SR_CTAID.X ;  /* 0x00000000000479c3 */ /* 0x000e300000002500 */
[----:B------:R-:W0:Y:S08]  /*0090*/  LDC R3, c[0x0][0x360] ;  /* 0x0000d800ff037b82 */ /* 0x000e300000000800 */
[----:B------:R-:W4:Y:S01]  /*00a0*/  LDC R0, c[0x0][0x398] ;  /* 0x0000e600ff007b82 */ /* 0x000f220000000800 */
[----:B-1----:R-:W-:-:S05]  /*00b0*/  IMAD R11, R9, UR6, RZ ;  /* 0x00000006090b7c24 */ /* 0x002fca000f8e02ff */
[----:B---3--:R-:W-:Y:S01]  /*00c0*/  IADD3 R5, PT, PT, R11, R28, RZ ;  /* 0x0000001c0b057210 */ /* 0x008fe20007ffe0ff */
[----:B0-----:R-:W-:Y:S01]  /*00d0*/  IMAD R3, R3, UR4, R2 ;  /* 0x0000000403037c24 */ /* 0x001fe2000f8e0202 */
[----:B------:R-:W0:Y:S04]  /*00e0*/  LDCU.64 UR4, c[0x0][0x358] ;  /* 0x00006b00ff0477ac */ /* 0x000e280008000a00 */
[----:B------:R-:W-:Y:S02]  /*00f0*/  VIMNMX R2, PT, PT, R5, R3, !PT ;  /* 0x0000000305027248 */ /* 0x000fe40007fe0100 */
[----:B----4-:R-:W-:-:S04]  /*0100*/  ISETP.GE.AND P0, PT, R0, 0x1, PT ;  /* 0x000000010000780c */ /* 0x010fc80003f06270 */
[----:B--2---:R-:W-:-:S13]  /*0110*/  ISETP.GE.OR P0, PT, R2, UR7, !P0 ;  /* 0x0000000702007c0c */ /* 0x004fda000c706670 */
[----:B0-----:R-:W-:Y:S05]  /*0120*/  @P0 BRA `(.L_x_1) ;  /* 0x0000000800000947 */ /* 0x001fea0003800000 */
[C---:B------:R-:W-:Y:S01]  /*0130*/  ISETP.GE.U32.AND P1, PT, R0.reuse, 0x8, PT ;  /* 0x000000080000780c */ /* 0x040fe20003f26070 */
[----:B------:R-:W-:Y:S01]  /*0140*/  IMAD R6, R3, R0, RZ ;  /* 0x0000000003067224 */ /* 0x000fe200078e02ff */
[----:B------:R-:W-:Y:S02]  /*0150*/  LOP3.LUT R4, R0, 0x7, RZ, 0xc0, !PT ;  /* 0x0000000700047812 */ /* 0x000fe400078ec0ff */
[----:B------:R-:W-:Y:S02]  /*0160*/  MOV R7, RZ ;  /* 0x000000ff00077202 */ /* 0x000fe40000000f00 */
[----:B------:R-:W-:Y:S02]  /*0170*/  ISETP.NE.AND P0, PT, R4, RZ, PT ;  /* 0x000000ff0400720c */ /* 0x000fe40003f05270 */
[----:B------:R-:W-:-:S05]  /*0180*/  MOV R18, RZ ;  /* 0x000000ff00127202 */ /* 0x000fca0000000f00 */
[----:B------:R-:W-:Y:S06]  /*0190*/  @!P1 BRA `(.L_x_2) ;  /* 0x0000000000fc9947 */ /* 0x000fec0003800000 */
[----:B------:R-:W0:Y:S01]  /*01a0*/  LDCU.64 UR8, c[0x0][0x388] ;  /* 0x00007100ff0877ac */ /* 0x000e220008000a00 */
[----:B------:R-:W-:Y:S01]  /*01b0*/  MOV R29, RZ ;  /* 0x000000ff001d7202 */ /* 0x000fe20000000f00 */
[----:B------:R-:W-:Y:S01]  /*01c0*/  HFMA2 R18, -RZ, RZ, 0, 0 ;  /* 0x00000000ff127431 */ /* 0x000fe200000001ff */
[C---:B------:R-:W-:Y:S01]  /*01d0*/  LOP3.LUT R7, R0.reuse, 0x7ffffff8, RZ, 0xc0, !PT ;  /* 0x7ffffff800077812 */ /* 0x040fe200078ec0ff */
[C---:B------:R-:W-:Y:S01]  /*01e0*/  IMAD R10, R0.reuse, 0x3, R5 ;  /* 0x00000003000a7824 */ /* 0x040fe200078e0205 */
[C---:B------:R-:W-:Y:S01]  /*01f0*/  LEA R24, R0.reuse, R5, 0x2 ;  /* 0x0000000500187211 */ /* 0x040fe200078e10ff */
[----:B------:R-:W-:Y:S01]  /*0200*/  IMAD.WIDE.U32 R8, R9, UR6, R28 ;  /* 0x0000000609087c25 */ /* 0x000fe2000f8e001c */
[----:B------:R-:W-:Y:S02]  /*0210*/  IADD3 R28, PT, PT, R11, R0, R28 ;  /* 0x000000000b1c7210 */ /* 0x000fe40007ffe01c */
[C---:B------:R-:W-:Y:S01]  /*0220*/  SHF.L.U32 R11, R0.reuse, 0x3, RZ ;  /* 0x00000003000b7819 */ /* 0x040fe200000006ff */
[C-C-:B------:R-:W-:Y:S01]  /*0230*/  IMAD R25, R0.reuse, 0x5, R5.reuse ;  /* 0x0000000500197824 */ /* 0x140fe200078e0205 */
[----:B------:R-:W-:Y:S01]  /*0240*/  MOV R2, R6 ;  /* 0x0000000600027202 */ /* 0x000fe20000000f00 */
[----:B------:R-:W-:-:S02]  /*0250*/  IMAD R26, R0, 0x6, R5 ;  /* 0x00000006001a7824 */ /* 0x000fc400078e0205 */
[----:B------:R-:W-:Y:S01]  /*0260*/  IMAD R27, R0, 0x7, R5 ;  /* 0x00000007001b7824 */ /* 0x000fe200078e0205 */
[----:B0-----:R-:W-:-:S04]  /*0270*/  LEA R14, P1, R8, UR8, 0x2 ;  /* 0x00000008080e7c11 */ /* 0x001fc8000f8210ff */
[----:B------:R-:W-:Y:S02]  /*0280*/  LEA.HI.X R15, R8, UR9, R9, 0x2, P1 ;  /* 0x00000009080f7c11 */ /* 0x000fe400088f1409 */
[----:B------:R-:W-:Y:S02]  /*0290*/  LEA R8, R0, R5, 0x1 ;  /* 0x0000000500087211 */ /* 0x000fe400078e08ff */
[----:B------:R-:W-:-:S07]  /*02a0*/  IADD3 R9, PT, PT, -R7, RZ, RZ ;  /* 0x000000ff07097210 */ /* 0x000fce0007ffe1ff */
.L_x_3:
[----:B------:R-:W0:Y:S01]  /*02b0*/  LDC.64 R12, c[0x0][0x380] ;  /* 0x0000e000ff0c7b82 */ /* 0x000e220000000a00 */
[----:B------:R-:W2:Y:S07]  /*02c0*/  LDG.E R20, desc[UR4][R14.64] ;  /* 0x000000040e147981 */ /* 0x000eae000c1e1900 */
[----:B------:R-:W1:Y:S01]  /*02d0*/  LDC.64 R16, c[0x0][0x388] ;  /* 0x0000e200ff107b82 */ /* 0x000e620000000a00 */
[----:B0-----:R-:W-:-:S05]  /*02e0*/  IMAD.WIDE R12, R2, 0x4, R12 ;  /* 0x00000004020c7825 */ /* 0x001fca00078e020c */
[----:B------:R-:W2:Y:S02]  /*02f0*/  LDG.E R19, desc[UR4][R12.64] ;  /* 0x000000040c137981 */ /* 0x000ea4000c1e1900 */
[----:B--2---:R-:W-:Y:S02]  /*0300*/  IMAD R19, R19, R20, R18 ;  /* 0x0000001413137224 */ /* 0x004fe400078e0212 */
[--C-:B-1----:R-:W-:Y:S01]  /*0310*/  IMAD.WIDE.U32 R20, R28, 0x4, R16.reuse ;  /* 0x000000041c147825 */ /* 0x102fe200078e0010 */
[----:B------:R-:W2:Y:S05]  /*0320*/  LDG.E R18, desc[UR4][R12.64+0x4] ;  /* 0x000004040c127981 */ /* 0x000eaa000c1e1900 */
[----:B------:R-:W2:Y:S01]  /*0330*/  LDG.E R20, desc[UR4][R20.64] ;  /* 0x0000000414147981 */ /* 0x000ea2000c1e1900 */
[----:B------:R-:W-:-:S06]  /*0340*/  IMAD.WIDE.U32 R22, R10, 0x4, R16 ;  /* 0x000000040a167825 */ /* 0x000fcc00078e0010 */
[----:B------:R-:W3:Y:S01]  /*0350*/  LDG.E R22, desc[UR4][R22.64] ;  /* 0x0000000416167981 */ /* 0x000ee2000c1e1900 */
[----:B--2---:R-:W-:Y:S02]  /*0360*/  IMAD R29, R18, R20, R19 ;  /* 0x00000014121d7224 */ /* 0x004fe400078e0213 */
[----:B------:R-:W-:Y:S01]  /*0370*/  IMAD.WIDE.U32 R18, R8, 0x4, R16 ;  /* 0x0000000408127825 */ /* 0x000fe200078e0010 */
[----:B------:R-:W3:Y:S05]  /*0380*/  LDG.E R20, desc[UR4][R12.64+0xc] ;  /* 0x00000c040c147981 */ /* 0x000eea000c1e1900 */
[----:B------:R-:W2:Y:S04]  /*0390*/  LDG.E R19, desc[UR4][R18.64] ;  /* 0x0000000412137981 */ /* 0x000ea8000c1e1900 */
[----:B------:R-:W2:Y:S02]  /*03a0*/  LDG.E R18, desc[UR4][R12.64+0x8] ;  /* 0x000008040c127981 */ /* 0x000ea4000c1e1900 */
[----:B--2---:R-:W-:-:S02]  /*03b0*/  IMAD R29, R18, R19, R29 ;  /* 0x00000013121d7224 */ /* 0x004fc400078e021d */
[----:B------:R-:W-:-:S06]  /*03c0*/  IMAD.WIDE.U32 R18, R24, 0x4, R16 ;  /* 0x0000000418127825 */ /* 0x000fcc00078e0010 */
[----:B------:R-:W2:Y:S04]  /*03d0*/  LDG.E R19, desc[UR4][R18.64] ;  /* 0x0000000412137981 */ /* 0x000ea8000c1e1900 */
[----:B------:R-:W2:Y:S01]  /*03e0*/  LDG.E R18, desc[UR4][R12.64+0x10] ;  /* 0x000010040c127981 */ /* 0x000ea2000c1e1900 */
[----:B---3--:R-:W-:Y:S02]  /*03f0*/  IMAD R29, R20, R22, R29 ;  /* 0x00000016141d7224 */ /* 0x008fe400078e021d */
[----:B------:R-:W-:-:S04]  /*0400*/  IMAD.WIDE.U32 R20, R25, 0x4, R16 ;  /* 0x0000000419147825 */ /* 0x000fc800078e0010 */
[--C-:B------:R-:W-:Y:S02]  /*0410*/  IMAD.WIDE.U32 R22, R26, 0x4, R16.reuse ;  /* 0x000000041a167825 */ /* 0x100fe400078e0010 */
[----:B------:R-:W3:Y:S02]  /*0420*/  LDG.E R21, desc[UR4][R20.64] ;  /* 0x0000000414157981 */ /* 0x000ee4000c1e1900 */
[----:B------:R-:W-:Y:S02]  /*0430*/  IMAD.WIDE.U32 R16, R27, 0x4, R16 ;  /* 0x000000041b107825 */ /* 0x000fe400078e0010 */
[----:B------:R-:W4:Y:S04]  /*0440*/  LDG.E R22, desc[UR4][R22.64] ;  /* 0x0000000416167981 */ /* 0x000f28000c1e1900 */
[----:B------:R-:W5:Y:S04]  /*0450*/  LDG.E R16, desc[UR4][R16.64] ;  /* 0x0000000410107981 */ /* 0x000f68000c1e1900 */
[----:B------:R-:W3:Y:S01]  /*0460*/  LDG.E R20, desc[UR4][R12.64+0x14] ;  /* 0x000014040c147981 */ /* 0x000ee2000c1e1900 */
[----:B--2---:R-:W-:-:S03]  /*0470*/  IMAD R29, R18, R19, R29 ;  /* 0x00000013121d7224 */ /* 0x004fc600078e021d */
[----:B------:R-:W4:Y:S04]  /*0480*/  LDG.E R19, desc[UR4][R12.64+0x18] ;  /* 0x000018040c137981 */ /* 0x000f28000c1e1900 */
[----:B------:R-:W5:Y:S01]  /*0490*/  LDG.E R18, desc[UR4][R12.64+0x1c] ;  /* 0x00001c040c127981 */ /* 0x000f62000c1e1900 */
[----:B------:R-:W-:-:S04]  /*04a0*/  IADD3 R9, PT, PT, R9, 0x8, RZ ;  /* 0x0000000809097810 */ /* 0x000fc80007ffe0ff */
[----:B------:R-:W-:Y:S01]  /*04b0*/  ISETP.NE.AND P1, PT, R9, RZ, PT ;  /* 0x000000ff0900720c */ /* 0x000fe20003f25270 */
[----:B------:R-:W-:Y:S01]  /*04c0*/  IMAD.WIDE.U32 R14, R11, 0x4, R14 ;  /* 0x000000040b0e7825 */ /* 0x000fe200078e000e */
[----:B------:R-:W-:-:S03]  /*04d0*/  IADD3 R2, PT, PT, R2, 0x8, RZ ;  /* 0x0000000802027810 */ /* 0x000fc60007ffe0ff */
[----:B---3--:R-:W-:Y:S01]  /*04e0*/  IMAD R29, R20, R21, R29 ;  /* 0x00000015141d7224 */ /* 0x008fe200078e021d */
[C---:B------:R-:W-:Y:S02]  /*04f0*/  IADD3 R28, PT, PT, R11.reuse, R28, RZ ;  /* 0x0000001c0b1c7210 */ /* 0x040fe40007ffe0ff */
[C---:B------:R-:W-:Y:S02]  /*0500*/  IADD3 R8, PT, PT, R11.reuse, R8, RZ ;  /* 0x000000080b087210 */ /* 0x040fe40007ffe0ff */
[C---:B------:R-:W-:Y:S02]  /*0510*/  IADD3 R10, PT, PT, R11.reuse, R10, RZ ;  /* 0x0000000a0b0a7210 */ /* 0x040fe40007ffe0ff */
[C---:B------:R-:W-:Y:S02]  /*0520*/  IADD3 R24, PT, PT, R11.reuse, R24, RZ ;  /* 0x000000180b187210 */ /* 0x040fe40007ffe0ff */
[C---:B------:R-:W-:Y:S02]  /*0530*/  IADD3 R25, PT, PT, R11.reuse, R25, RZ ;  /* 0x000000190b197210 */ /* 0x040fe40007ffe0ff */
[----:B------:R-:W-:-:S02]  /*0540*/  IADD3 R26, PT, PT, R11, R26, RZ ;  /* 0x0000001a0b1a7210 */ /* 0x000fc40007ffe0ff */
[----:B------:R-:W-:Y:S01]  /*0550*/  IADD3 R27, PT, PT, R11, R27, RZ ;  /* 0x0000001b0b1b7210 */ /* 0x000fe20007ffe0ff */
[----:B----4-:R-:W-:-:S04]  /*0560*/  IMAD R19, R19, R22, R29 ;  /* 0x0000001613137224 */ /* 0x010fc800078e021d */
[----:B-----5:R-:W-:Y:S01]  /*0570*/  IMAD R18, R18, R16, R19 ;  /* 0x0000001012127224 */ /* 0x020fe200078e0213 */
[----:B------:R-:W-:Y:S06]  /*0580*/  @P1 BRA `(.L_x_3) ;  /* 0xfffffffc00481947 */ /* 0x000fec000383ffff */
.L_x_2:
[----:B------:R-:W-:Y:S05]  /*0590*/  @!P0 BRA `(.L_x_1) ;  /* 0x0000000000e48947 */ /* 0x000fea0003800000 */
[----:B------:R-:W-:Y:S02]  /*05a0*/  ISETP.GE.U32.AND P0, PT, R4, 0x4, PT ;  /* 0x000000040400780c */ /* 0x000fe40003f06070 */
[----:B------:R-:W-:-:S04]  /*05b0*/  LOP3.LUT R2, R0, 0x3, RZ, 0xc0, !PT ;  /* 0x0000000300027812 */ /* 0x000fc800078ec0ff */
[----:B------:R-:W-:-:S07]  /*05c0*/  ISETP.NE.AND P1, PT, R2, RZ, PT ;  /* 0x000000ff0200720c */ /* 0x000fce0003f25270 */
[----:B------:R-:W-:Y:S06]  /*05d0*/  @!P0 BRA `(.L_x_4) ;  /* 0x0000000000648947 */ /* 0x000fec0003800000 */
[----:B------:R-:W0:Y:S01]  /*05e0*/  LDC.64 R8, c[0x0][0x388] ;  /* 0x0000e200ff087b82 */ /* 0x000e220000000a00 */
[----:B------:R-:W-:Y:S01]  /*05f0*/  IMAD R15, R7, R0, R5 ;  /* 0x00000000070f7224 */ /* 0x000fe200078e0205 */
[----:B------:R-:W-:-:S04]  /*0600*/  IADD3 R13, PT, PT, R6, R7, RZ ;  /* 0x00000007060d7210 */ /* 0x000fc80007ffe0ff */
[-C--:B------:R-:W-:Y:S02]  /*0610*/  IADD3 R17, PT, PT, R15, R0.reuse, RZ ;  /* 0x000000000f117210 */ /* 0x080fe40007ffe0ff */
[----:B------:R-:W1:Y:S02]  /*0620*/  LDC.64 R10, c[0x0][0x380] ;  /* 0x0000e000ff0a7b82 */ /* 0x000e640000000a00 */
[----:B------:R-:W-:-:S04]  /*0630*/  IADD3 R21, PT, PT, R17, R0, RZ ;  /* 0x0000000011157210 */ /* 0x000fc80007ffe0ff */
[----:B------:R-:W-:Y:S01]  /*0640*/  IADD3 R23, PT, PT, R21, R0, RZ ;  /* 0x0000000015177210 */ /* 0x000fe20007ffe0ff */
[----:B0-----:R-:W-:-:S04]  /*0650*/  IMAD.WIDE.U32 R14, R15, 0x4, R8 ;  /* 0x000000040f0e7825 */ /* 0x001fc800078e0008 */
[----:B------:R-:W-:Y:S02]  /*0660*/  IMAD.WIDE.U32 R16, R17, 0x4, R8 ;  /* 0x0000000411107825 */ /* 0x000fe400078e0008 */
[----:B------:R-:W2:Y:S02]  /*0670*/  LDG.E R14, desc[UR4][R14.64] ;  /* 0x000000040e0e7981 */ /* 0x000ea4000c1e1900 */
[----:B-1----:R-:W-:Y:S02]  /*0680*/  IMAD.WIDE R10, R13, 0x4, R10 ;  /* 0x000000040d0a7825 */ /* 0x002fe400078e020a */
[----:B------:R-:W3:Y:S02]  /*0690*/  LDG.E R16, desc[UR4][R16.64] ;  /* 0x0000000410107981 */ /* 0x000ee4000c1e1900 */
[--C-:B------:R-:W-:Y:S02]  /*06a0*/  IMAD.WIDE.U32 R12, R21, 0x4, R8.reuse ;  /* 0x00000004150c7825 */ /* 0x100fe400078e0008 */
[----:B------:R-:W2:Y:S02]  /*06b0*/  LDG.E R19, desc[UR4][R10.64] ;  /* 0x000000040a137981 */ /* 0x000ea4000c1e1900 */
[----:B------:R-:W-:-:S02]  /*06c0*/  IMAD.WIDE.U32 R8, R23, 0x4, R8 ;  /* 0x0000000417087825 */ /* 0x000fc400078e0008 */
[----:B------:R-:W3:Y:S04]  /*06d0*/  LDG.E R21, desc[UR4][R10.64+0x4] ;  /* 0x000004040a157981 */ /* 0x000ee8000c1e1900 */
[----:B------:R-:W4:Y:S04]  /*06e0*/  LDG.E R12, desc[UR4][R12.64] ;  /* 0x000000040c0c7981 */ /* 0x000f28000c1e1900 */
[----:B------:R-:W4:Y:S04]  /*06f0*/  LDG.E R23, desc[UR4][R10.64+0x8] ;  /* 0x000008040a177981 */ /* 0x000f28000c1e1900 */
[----:B------:R-:W5:Y:S04]  /*0700*/  LDG.E R25, desc[UR4][R10.64+0xc] ;  /* 0x00000c040a197981 */ /* 0x000f68000c1e1900 */
[----:B------:R-:W5:Y:S01]  /*0710*/  LDG.E R8, desc[UR4][R8.64] ;  /* 0x0000000408087981 */ /* 0x000f62000c1e1900 */
[----:B------:R-:W-:Y:S01]  /*0720*/  IADD3 R7, PT, PT, R7, 0x4, RZ ;  /* 0x0000000407077810 */ /* 0x000fe20007ffe0ff */
[----:B--2---:R-:W-:-:S04]  /*0730*/  IMAD R14, R19, R14, R18 ;  /* 0x0000000e130e7224 */ /* 0x004fc800078e0212 */
[----:B---3--:R-:W-:-:S04]  /*0740*/  IMAD R14, R21, R16, R14 ;  /* 0x00000010150e7224 */ /* 0x008fc800078e020e */
[----:B----4-:R-:W-:-:S04]  /*0750*/  IMAD R14, R23, R12, R14 ;  /* 0x0000000c170e7224 */ /* 0x010fc800078e020e */
[----:B-----5:R-:W-:-:S07]  /*0760*/  IMAD R18, R25, R8, R14 ;  /* 0x0000000819127224 */ /* 0x020fce00078e020e */
.L_x_4:
[----:B------:R-:W-:Y:S05]  /*0770*/  @!P1 BRA `(.L_x_1) ;  /* 0x00000000006c9947 */ /* 0x000fea0003800000 */
[----:B------:R-:W0:Y:S01]  /*0780*/  LDC.64 R16, c[0x0][0x388] ;  /* 0x0000e200ff107b82 */ /* 0x000e220000000a00 */
[----:B------:R-:W-:Y:S02]  /*0790*/  ISETP.NE.AND P0, PT, R2, 0x1, PT ;  /* 0x000000010200780c */ /* 0x000fe40003f05270 */
[----:B------:R-:W-:-:S04]  /*07a0*/  LOP3.LUT R2, R0, 0x1, RZ, 0xc0, !PT ;  /* 0x0000000100027812 */ /* 0x000fc800078ec0ff */
[----:B------:R-:W-:Y:S01]  /*07b0*/  ISETP.NE.U32.AND P1, PT, R2, 0x1, PT ;  /* 0x000000010200780c */ /* 0x000fe20003f25070 */
[----:B------:R-:W1:Y:S06]  /*07c0*/  LDC.64 R8, c[0x0][0x380] ;  /* 0x0000e000ff087b82 */ /* 0x000e6c0000000a00 */
[C---:B------:R-:W-:Y:S01]  /*07d0*/  @P0 IMAD R15, R7.reuse, R0, R5 ;  /* 0x00000000070f0224 */ /* 0x040fe200078e0205 */
[----:B------:R-:W-:Y:S01]  /*07e0*/  @P0 IADD3 R19, PT, PT, R6, R7, RZ ;  /* 0x0000000706130210 */ /* 0x000fe20007ffe0ff */
[----:B------:R-:W2:Y:S01]  /*07f0*/  LDC.64 R12, c[0x0][0x380] ;  /* 0x0000e000ff0c7b82 */ /* 0x000ea20000000a00 */
[----:B------:R-:W-:-:S02]  /*0800*/  @P0 IADD3 R7, PT, PT, R7, 0x2, RZ ;  /* 0x0000000207070810 */ /* 0x000fc40007ffe0ff */
[----:B------:R-:W-:-:S05]  /*0810*/  @P0 IADD3 R21, PT, PT, R15, R0, RZ ;  /* 0x000000000f150210 */ /* 0x000fca0007ffe0ff */
[----:B------:R-:W3:Y:S01]  /*0820*/  LDC.64 R10, c[0x0][0x388] ;  /* 0x0000e200ff0a7b82 */ /* 0x000ee20000000a00 */
[----:B0-----:R-:W-:-:S04]  /*0830*/  @P0 IMAD.WIDE.U32 R14, R15, 0x4, R16 ;  /* 0x000000040f0e0825 */ /* 0x001fc800078e0010 */
[----:B------:R-:W-:Y:S02]  /*0840*/  @P0 IMAD.WIDE.U32 R16, R21, 0x4, R16 ;  /* 0x0000000415100825 */ /* 0x000fe400078e0010 */
[----:B------:R-:W4:Y:S02]  /*0850*/  @P0 LDG.E R14, desc[UR4][R14.64] ;  /* 0x000000040e0e0981 */ /* 0x000f24000c1e1900 */
[----:B-1----:R-:W-:Y:S01]  /*0860*/  @P0 IMAD.WIDE R8, R19, 0x4, R8 ;  /* 0x0000000413080825 */ /* 0x002fe200078e0208 */
[----:B------:R-:W-:Y:S01]  /*0870*/  @!P1 IADD3 R19, PT, PT, R6, R7, RZ ;  /* 0x0000000706139210 */ /* 0x000fe20007ffe0ff */
[----:B------:R-:W5:Y:S02]  /*0880*/  @P0 LDG.E R16, desc[UR4][R16.64] ;  /* 0x0000000410100981 */ /* 0x000f64000c1e1900 */
[----:B------:R-:W-:Y:S02]  /*0890*/  @!P1 IMAD R7, R7, R0, R5 ;  /* 0x0000000007079224 */ /* 0x000fe400078e0205 */
[----:B------:R-:W4:Y:S01]  /*08a0*/  @P0 LDG.E R21, desc[UR4][R8.64] ;  /* 0x0000000408150981 */ /* 0x000f22000c1e1900 */
[----:B--2---:R-:W-:-:S03]  /*08b0*/  @!P1 IMAD.WIDE R12, R19, 0x4, R12 ;  /* 0x00000004130c9825 */ /* 0x004fc600078e020c */
[----:B------:R-:W5:Y:S04]  /*08c0*/  @P0 LDG.E R2, desc[UR4][R8.64+0x4] ;  /* 0x0000040408020981 */ /* 0x000f68000c1e1900 */
[----:B------:R-:W2:Y:S01]  /*08d0*/  @!P1 LDG.E R13, desc[UR4][R12.64] ;  /* 0x000000040c0d9981 */ /* 0x000ea2000c1e1900 */
[----:B---3--:R-:W-:-:S06]  /*08e0*/  @!P1 IMAD.WIDE.U32 R10, R7, 0x4, R10 ;  /* 0x00000004070a9825 */ /* 0x008fcc00078e000a */
[----:B------:R-:W2:Y:S01]  /*08f0*/  @!P1 LDG.E R10, desc[UR4][R10.64] ;  /* 0x000000040a0a9981 */ /* 0x000ea2000c1e1900 */
[----:B----4-:R-:W-:-:S04]  /*0900*/  @P0 IMAD R21, R21, R14, R18 ;  /* 0x0000000e15150224 */ /* 0x010fc800078e0212 */
[----:B-----5:R-:W-:-:S04]  /*0910*/  @P0 IMAD R18, R2, R16, R21 ;  /* 0x0000001002120224 */ /* 0x020fc800078e0215 */
[----:B--2---:R-:W-:-:S07]  /*0920*/  @!P1 IMAD R18, R13, R10, R18 ;  /* 0x0000000a0d129224 */ /* 0x004fce00078e0212 */
.L_x_1:
[----:B------:R-:W-:Y:S05]  /*0930*/  BSYNC.RECONVERGENT B0 ;  /* 0x0000000000007941 */ /* 0x000fea0003800200 */
.L_x_0:
[----:B------:R-:W0:Y:S01]  /*0940*/  LDC.64 R6, c[0x0][0x390] ;  /* 0x0000e400ff067b82 */ /* 0x000e220000000a00 */
[----:B------:R-:W-:-:S04]  /*0950*/  IMAD R3, R5, R0, R3 ;  /* 0x0000000005037224 */ /* 0x000fc800078e0203 */
[----:B0-----:R-:W-:-:S05]  /*0960*/  IMAD.WIDE R2, R3, 0x4, R6 ;  /* 0x0000000403027825 */ /* 0x001fca00078e0206 */
[----:B------:R-:W-:Y:S01]  /*0970*/  STG.E desc[UR4][R2.64], R18 ;  /* 0x0000001202007986 */ /* 0x000fe2000c101904 */
[----:B------:R-:W-:Y:S05]  /*0980*/  EXIT ;  /* 0x000000000000794d */ /* 0x000fea0003800000 */
.L_x_5:
[----:B------:R-:W-:-:S00]  /*0990*/  BRA `(.L_x_5) ;  /* 0xfffffffc00fc7947 */ /* 0x000fc0000383ffff */
[----:B------:R-:W-:-:S00]  /*09a0*/  NOP ;  /* 0x0000000000007918 */ /* 0x000fc00000000000 */
        /* <DEDUP_REMOVED lines=13> */
.L_x_6:


//--------------------- .nv.shared.reserved.0     --------------------------
	.section	.nv.shared.reserved.0,"aw",@nobits
	.weak		__nv_reservedSMEM_offset_0_alias
	.size		__nv_reservedSMEM_offset_0_alias, 0, 64
	.other		__nv_reservedSMEM_offset_0_alias,@"STO_CUDA_RESERVED_SHARED STV_DEFAULT"
__nv_reservedSMEM_offset_0_alias:
	.zero		0
	.zero		64


//--------------------- .nv.constant0._Z15MatrixMulKernelPiS_S_iii --------------------------
	.section	.nv.constant0._Z15MatrixMulKernelPiS_S_iii,"a",@progbits
	.sectionflags	@""
	.align	4
.nv.constant0._Z15MatrixMulKernelPiS_S_iii:
	.zero		932


//--------------------- SYMBOLS --------------------------

	.type		.nv.reservedSmem.offset0,@object
	.size		.nv.reservedSmem.offset0,0x4
